//
// Generated by NVIDIA NVVM Compiler
//
// Compiler Build ID: CL-36424714
// Cuda compilation tools, release 13.0, V13.0.88
// Based on NVVM 20.0.0
//

.version 9.0
.target sm_100
.address_size 64

	// .globl	_Z6matmulPKfS0_Pfi
// _ZZ6matmulPKfS0_PfiE1a has been demoted
// _ZZ6matmulPKfS0_PfiE1b has been demoted

.visible .entry _Z6matmulPKfS0_Pfi(
	.param .u64 .ptr .align 1 _Z6matmulPKfS0_Pfi_param_0,
	.param .u64 .ptr .align 1 _Z6matmulPKfS0_Pfi_param_1,
	.param .u64 .ptr .align 1 _Z6matmulPKfS0_Pfi_param_2,
	.param .u32 _Z6matmulPKfS0_Pfi_param_3
)
{
	.reg .pred 	%p<3>;
	.reg .b32 	%r<37>;
	.reg .b32 	%f<105>;
	.reg .b64 	%rd<13>;
	// demoted variable
	.shared .align 4 .b8 _ZZ6matmulPKfS0_PfiE1a[4224];
	// demoted variable
	.shared .align 4 .b8 _ZZ6matmulPKfS0_PfiE1b[4224];
	ld.param.u64 	%rd3, [_Z6matmulPKfS0_Pfi_param_0];
	ld.param.u64 	%rd4, [_Z6matmulPKfS0_Pfi_param_1];
	ld.param.u64 	%rd5, [_Z6matmulPKfS0_Pfi_param_2];
	ld.param.u32 	%r19, [_Z6matmulPKfS0_Pfi_param_3];
	mov.u32 	%r1, %tid.x;
	mov.u32 	%r2, %tid.y;
	mov.u32 	%r20, %ctaid.x;
	mov.u32 	%r21, %ctaid.y;
	shl.b32 	%r3, %r20, 5;
	shl.b32 	%r22, %r21, 5;
	add.s32 	%r4, %r22, %r2;
	setp.lt.s32 	%p1, %r19, 32;
	mov.f32 	%f104, 0f00000000;
	@%p1 bra 	$L__BB0_3;
	mul.lo.s32 	%r23, %r2, 132;
	mov.u32 	%r24, _ZZ6matmulPKfS0_PfiE1a;
	add.s32 	%r5, %r24, %r23;
	shl.b32 	%r25, %r1, 2;
	add.s32 	%r6, %r5, %r25;
	mov.u32 	%r26, _ZZ6matmulPKfS0_PfiE1b;
	add.s32 	%r8, %r26, %r25;
	add.s32 	%r7, %r8, %r23;
	shr.s32 	%r27, %r19, 31;
	shr.u32 	%r28, %r27, 27;
	add.s32 	%r29, %r19, %r28;
	shr.s32 	%r30, %r29, 5;
	neg.s32 	%r36, %r30;
	mad.lo.s32 	%r35, %r19, %r4, %r1;
	mad.lo.s32 	%r31, %r2, %r19, %r1;
	add.s32 	%r34, %r31, %r3;
	shl.b32 	%r12, %r19, 5;
	cvta.to.global.u64 	%rd1, %rd3;
	cvta.to.global.u64 	%rd2, %rd4;
	mov.f32 	%f104, 0f00000000;
$L__BB0_2:
	mul.wide.s32 	%rd6, %r35, 4;
	add.s64 	%rd7, %rd1, %rd6;
	ld.global.f32 	%f6, [%rd7];
	st.shared.f32 	[%r6], %f6;
	mul.wide.u32 	%rd8, %r34, 4;
	add.s64 	%rd9, %rd2, %rd8;
	ld.global.f32 	%f7, [%rd9];
	st.shared.f32 	[%r7], %f7;
	bar.sync 	0;
	ld.shared.f32 	%f8, [%r5];
	ld.shared.f32 	%f9, [%r8];
	fma.rn.f32 	%f10, %f8, %f9, %f104;
	ld.shared.f32 	%f11, [%r5+4];
	ld.shared.f32 	%f12, [%r8+132];
	fma.rn.f32 	%f13, %f11, %f12, %f10;
	ld.shared.f32 	%f14, [%r5+8];
	ld.shared.f32 	%f15, [%r8+264];
	fma.rn.f32 	%f16, %f14, %f15, %f13;
	ld.shared.f32 	%f17, [%r5+12];
	ld.shared.f32 	%f18, [%r8+396];
	fma.rn.f32 	%f19, %f17, %f18, %f16;
	ld.shared.f32 	%f20, [%r5+16];
	ld.shared.f32 	%f21, [%r8+528];
	fma.rn.f32 	%f22, %f20, %f21, %f19;
	ld.shared.f32 	%f23, [%r5+20];
	ld.shared.f32 	%f24, [%r8+660];
	fma.rn.f32 	%f25, %f23, %f24, %f22;
	ld.shared.f32 	%f26, [%r5+24];
	ld.shared.f32 	%f27, [%r8+792];
	fma.rn.f32 	%f28, %f26, %f27, %f25;
	ld.shared.f32 	%f29, [%r5+28];
	ld.shared.f32 	%f30, [%r8+924];
	fma.rn.f32 	%f31, %f29, %f30, %f28;
	ld.shared.f32 	%f32, [%r5+32];
	ld.shared.f32 	%f33, [%r8+1056];
	fma.rn.f32 	%f34, %f32, %f33, %f31;
	ld.shared.f32 	%f35, [%r5+36];
	ld.shared.f32 	%f36, [%r8+1188];
	fma.rn.f32 	%f37, %f35, %f36, %f34;
	ld.shared.f32 	%f38, [%r5+40];
	ld.shared.f32 	%f39, [%r8+1320];
	fma.rn.f32 	%f40, %f38, %f39, %f37;
	ld.shared.f32 	%f41, [%r5+44];
	ld.shared.f32 	%f42, [%r8+1452];
	fma.rn.f32 	%f43, %f41, %f42, %f40;
	ld.shared.f32 	%f44, [%r5+48];
	ld.shared.f32 	%f45, [%r8+1584];
	fma.rn.f32 	%f46, %f44, %f45, %f43;
	ld.shared.f32 	%f47, [%r5+52];
	ld.shared.f32 	%f48, [%r8+1716];
	fma.rn.f32 	%f49, %f47, %f48, %f46;
	ld.shared.f32 	%f50, [%r5+56];
	ld.shared.f32 	%f51, [%r8+1848];
	fma.rn.f32 	%f52, %f50, %f51, %f49;
	ld.shared.f32 	%f53, [%r5+60];
	ld.shared.f32 	%f54, [%r8+1980];
	fma.rn.f32 	%f55, %f53, %f54, %f52;
	ld.shared.f32 	%f56, [%r5+64];
	ld.shared.f32 	%f57, [%r8+2112];
	fma.rn.f32 	%f58, %f56, %f57, %f55;
	ld.shared.f32 	%f59, [%r5+68];
	ld.shared.f32 	%f60, [%r8+2244];
	fma.rn.f32 	%f61, %f59, %f60, %f58;
	ld.shared.f32 	%f62, [%r5+72];
	ld.shared.f32 	%f63, [%r8+2376];
	fma.rn.f32 	%f64, %f62, %f63, %f61;
	ld.shared.f32 	%f65, [%r5+76];
	ld.shared.f32 	%f66, [%r8+2508];
	fma.rn.f32 	%f67, %f65, %f66, %f64;
	ld.shared.f32 	%f68, [%r5+80];
	ld.shared.f32 	%f69, [%r8+2640];
	fma.rn.f32 	%f70, %f68, %f69, %f67;
	ld.shared.f32 	%f71, [%r5+84];
	ld.shared.f32 	%f72, [%r8+2772];
	fma.rn.f32 	%f73, %f71, %f72, %f70;
	ld.shared.f32 	%f74, [%r5+88];
	ld.shared.f32 	%f75, [%r8+2904];
	fma.rn.f32 	%f76, %f74, %f75, %f73;
	ld.shared.f32 	%f77, [%r5+92];
	ld.shared.f32 	%f78, [%r8+3036];
	fma.rn.f32 	%f79, %f77, %f78, %f76;
	ld.shared.f32 	%f80, [%r5+96];
	ld.shared.f32 	%f81, [%r8+3168];
	fma.rn.f32 	%f82, %f80, %f81, %f79;
	ld.shared.f32 	%f83, [%r5+100];
	ld.shared.f32 	%f84, [%r8+3300];
	fma.rn.f32 	%f85, %f83, %f84, %f82;
	ld.shared.f32 	%f86, [%r5+104];
	ld.shared.f32 	%f87, [%r8+3432];
	fma.rn.f32 	%f88, %f86, %f87, %f85;
	ld.shared.f32 	%f89, [%r5+108];
	ld.shared.f32 	%f90, [%r8+3564];
	fma.rn.f32 	%f91, %f89, %f90, %f88;
	ld.shared.f32 	%f92, [%r5+112];
	ld.shared.f32 	%f93, [%r8+3696];
	fma.rn.f32 	%f94, %f92, %f93, %f91;
	ld.shared.f32 	%f95, [%r5+116];
	ld.shared.f32 	%f96, [%r8+3828];
	fma.rn.f32 	%f97, %f95, %f96, %f94;
	ld.shared.f32 	%f98, [%r5+120];
	ld.shared.f32 	%f99, [%r8+3960];
	fma.rn.f32 	%f100, %f98, %f99, %f97;
	ld.shared.f32 	%f101, [%r5+124];
	ld.shared.f32 	%f102, [%r8+4092];
	fma.rn.f32 	%f104, %f101, %f102, %f100;
	bar.sync 	0;
	add.s32 	%r36, %r36, 1;
	setp.ne.s32 	%p2, %r36, 0;
	add.s32 	%r35, %r35, 32;
	add.s32 	%r34, %r34, %r12;
	@%p2 bra 	$L__BB0_2;
$L__BB0_3:
	cvta.to.global.u64 	%rd10, %rd5;
	add.s32 	%r32, %r3, %r1;
	mad.lo.s32 	%r33, %r19, %r4, %r32;
	mul.wide.s32 	%rd11, %r33, 4;
	add.s64 	%rd12, %rd10, %rd11;
	st.global.f32 	[%rd12], %f104;
	ret;

}


// ===== COMPILED SASS (sm_100) =====

	.target	sm_100

	.elftype	@"ET_EXEC"


//--------------------- .note.nv.tkinfo           --------------------------
	.section	.note.nv.tkinfo,"",@"SHT_NOTE"
	.sectionflags	@"SHF_NOTE_NV_TKINFO"
	.tkinfo
        /*0018*/ 	.word	0x00000002
        /*0030*/ 	.string	""
        /*0030*/ 	.string	"ptxas"
        /*0030*/ 	.string	"Cuda compilation tools, release 13.0, V13.0.88"
        /*0030*/ 	.string	"Build cuda_13.0.r13.0/compiler.36424714_0"
        /*0030*/ 	.string	"-arch sm_100 -m 64 "



//--------------------- .note.nv.cuinfo           --------------------------
	.section	.note.nv.cuinfo,"",@"SHT_NOTE"
	.sectionflags	@"SHF_NOTE_NV_CUINFO"
        /*0018*/ 	.short	0x0002
        /*001a*/ 	.short	0x0064
        /*001c*/ 	.short	0x0082
	.zero		2


//--------------------- .nv.info                  --------------------------
	.section	.nv.info,"",@"SHT_CUDA_INFO"
	.align	4


	//----- nvinfo : EIATTR_REGCOUNT
	.align		4
        /*0000*/ 	.byte	0x04, 0x2f
        /*0002*/ 	.short	(.L_1 - .L_0)
	.align		4
.L_0:
        /*0004*/ 	.word	index@(_Z6matmulPKfS0_Pfi)
        /*0008*/ 	.word	0x0000001f


	//----- nvinfo : EIATTR_FRAME_SIZE
	.align		4
.L_1:
        /*000c*/ 	.byte	0x04, 0x11
        /*000e*/ 	.short	(.L_3 - .L_2)
	.align		4
.L_2:
        /*0010*/ 	.word	index@(_Z6matmulPKfS0_Pfi)
        /*0014*/ 	.word	0x00000000


	//----- nvinfo : EIATTR_MIN_STACK_SIZE
	.align		4
.L_3:
        /*0018*/ 	.byte	0x04, 0x12
        /*001a*/ 	.short	(.L_5 - .L_4)
	.align		4
.L_4:
        /*001c*/ 	.word	index@(_Z6matmulPKfS0_Pfi)
        /*0020*/ 	.word	0x00000000
.L_5:


//--------------------- .nv.compat                --------------------------
	.section	.nv.compat,"",@"SHT_CUDA_COMPAT_INFO"
	.align	4
        /*0000*/ 	.byte	0x02, 0x09, 0x00, 0x00, 0x02, 0x02, 0x01, 0x00, 0x02, 0x05, 0x05, 0x00, 0x03, 0x07, 0x01, 0x01
        /*0010*/ 	.byte	0x02, 0x03, 0x00, 0x00, 0x02, 0x06, 0x01, 0x00, 0x04, 0x0b, 0x08, 0x00, 0x09, 0x00, 0x00, 0x00
        /*0020*/ 	.byte	0x00, 0x00, 0x00, 0x00


//--------------------- .nv.info._Z6matmulPKfS0_Pfi --------------------------
	.section	.nv.info._Z6matmulPKfS0_Pfi,"",@"SHT_CUDA_INFO"
	.sectionflags	@""
	.align	4


	//----- nvinfo : EIATTR_CUDA_API_VERSION
	.align		4
        /*0000*/ 	.byte	0x04, 0x37
        /*0002*/ 	.short	(.L_7 - .L_6)
.L_6:
        /*0004*/ 	.word	0x00000082


	//----- nvinfo : EIATTR_KPARAM_INFO
	.align		4
.L_7:
        /*0008*/ 	.byte	0x04, 0x17
        /*000a*/ 	.short	(.L_9 - .L_8)
.L_8:
        /*000c*/ 	.word	0x00000000
        /*0010*/ 	.short	0x0003
        /*0012*/ 	.short	0x0018
        /*0014*/ 	.byte	0x00, 0xf0, 0x11, 0x00


	//----- nvinfo : EIATTR_KPARAM_INFO
	.align		4
.L_9:
        /*0018*/ 	.byte	0x04, 0x17
        /*001a*/ 	.short	(.L_11 - .L_10)
.L_10:
        /*001c*/ 	.word	0x00000000
        /*0020*/ 	.short	0x0002
        /*0022*/ 	.short	0x0010
        /*0024*/ 	.byte	0x00, 0xf5, 0x21, 0x00


	//----- nvinfo : EIATTR_KPARAM_INFO
	.align		4
.L_11:
        /*0028*/ 	.byte	0x04, 0x17
        /*002a*/ 	.short	(.L_13 - .L_12)
.L_12:
        /*002c*/ 	.word	0x00000000
        /*0030*/ 	.short	0x0001
        /*0032*/ 	.short	0x0008
        /*0034*/ 	.byte	0x00, 0xf5, 0x21, 0x00


	//----- nvinfo : EIATTR_KPARAM_INFO
	.align		4
.L_13:
        /*0038*/ 	.byte	0x04, 0x17
        /*003a*/ 	.short	(.L_15 - .L_14)
.L_14:
        /*003c*/ 	.word	0x00000000
        /*0040*/ 	.short	0x0000
        /*0042*/ 	.short	0x0000
        /*0044*/ 	.byte	0x00, 0xf5, 0x21, 0x00


	//----- nvinfo : EIATTR_SPARSE_MMA_MASK
	.align		4
.L_15:
        /*0048*/ 	.byte	0x03, 0x50
        /*004a*/ 	.short	0x0000


	//----- nvinfo : EIATTR_MAXREG_COUNT
	.align		4
        /*004c*/ 	.byte	0x03, 0x1b
        /*004e*/ 	.short	0x00ff


	//----- nvinfo : EIATTR_NUM_BARRIERS
	.align		4
        /*0050*/ 	.byte	0x02, 0x4c
        /*0052*/ 	.byte	0x01
	.zero		1


	//----- nvinfo : EIATTR_MERCURY_ISA_VERSION
	.align		4
        /*0054*/ 	.byte	0x03, 0x5f
        /*0056*/ 	.short	0x0101


	//----- nvinfo : EIATTR_VRC_CTA_INIT_COUNT
	.align		4
        /*0058*/ 	.byte	0x02, 0x4a
	.zero		1
	.zero		1


	//----- nvinfo : EIATTR_EXIT_INSTR_OFFSETS
	.align		4
        /*005c*/ 	.byte	0x04, 0x1c
        /*005e*/ 	.short	(.L_17 - .L_16)


	//   ....[0]....
.L_16:
        /*0060*/ 	.word	0x00000900


	//----- nvinfo : EIATTR_CBANK_PARAM_SIZE
	.align		4
.L_17:
        /*0064*/ 	.byte	0x03, 0x19
        /*0066*/ 	.short	0x001c


	//----- nvinfo : EIATTR_PARAM_CBANK
	.align		4
        /*0068*/ 	.byte	0x04, 0x0a
        /*006a*/ 	.short	(.L_19 - .L_18)
	.align		4
.L_18:
        /*006c*/ 	.word	index@(.nv.constant0._Z6matmulPKfS0_Pfi)
        /*0070*/ 	.short	0x0380
        /*0072*/ 	.short	0x001c


	//----- nvinfo : EIATTR_SW_WAR
	.align		4
.L_19:
        /*0074*/ 	.byte	0x04, 0x36
        /*0076*/ 	.short	(.L_21 - .L_20)
.L_20:
        /*0078*/ 	.word	0x00000008
.L_21:


//--------------------- .nv.callgraph             --------------------------
	.section	.nv.callgraph,"",@"SHT_CUDA_CALLGRAPH"
	.align	4
	.sectionentsize	8
	.align		4
        /*0000*/ 	.word	0x00000000
	.align		4
        /*0004*/ 	.word	0xffffffff
	.align		4
        /*0008*/ 	.word	0x00000000
	.align		4
        /*000c*/ 	.word	0xfffffffe
	.align		4
        /*0010*/ 	.word	0x00000000
	.align		4
        /*0014*/ 	.word	0xfffffffd
	.align		4
        /*0018*/ 	.word	0x00000000
	.align		4
        /*001c*/ 	.word	0xfffffffc


//--------------------- .text._Z6matmulPKfS0_Pfi  --------------------------
	.section	.text._Z6matmulPKfS0_Pfi,"ax",@progbits
	.align	128
        .global         _Z6matmulPKfS0_Pfi
        .type           _Z6matmulPKfS0_Pfi,@function
        .size           _Z6matmulPKfS0_Pfi,(.L_x_3 - _Z6matmulPKfS0_Pfi)
        .other          _Z6matmulPKfS0_Pfi,@"STO_CUDA_ENTRY STV_DEFAULT"
_Z6matmulPKfS0_Pfi:
.text._Z6matmulPKfS0_Pfi:
[----:B------:R-:W-:Y:S01]  /*0000*/  LDC R1, c[0x0][0x37c] ;  /* 0x0000df00ff017b82 */ /* 0x000fe20000000800 */
[----:B------:R-:W0:Y:S07]  /*0010*/  S2R R8, SR_TID.Y ;  /* 0x0000000000087919 */ /* 0x000e2e0000002200 */
[----:B------:R-:W1:Y:S01]  /*0020*/  LDC R0, c[0x0][0x398] ;  /* 0x0000e600ff007b82 */ /* 0x000e620000000800 */
[----:B------:R-:W2:Y:S01]  /*0030*/  LDCU.64 UR4, c[0x0][0x358] ;  /* 0x00006b00ff0477ac */ /* 0x000ea20008000a00 */
[----:B------:R-:W-:Y:S01]  /*0040*/  HFMA2 R15, -RZ, RZ, 0, 0 ;  /* 0x00000000ff0f7431 */ /* 0x000fe200000001ff */
[----:B------:R-:W0:Y:S01]  /*0050*/  S2R R9, SR_CTAID.Y ;  /* 0x0000000000097919 */ /* 0x000e220000002600 */
[----:B------:R-:W3:Y:S04]  /*0060*/  S2R R17, SR_TID.X ;  /* 0x0000000000117919 */ /* 0x000ee80000002100 */
[----:B------:R-:W4:Y:S01]  /*0070*/  LDC.64 R2, c[0x0][0x390] ;  /* 0x0000e400ff027b82 */ /* 0x000f220000000a00 */
[----:B------:R-:W3:Y:S01]  /*0080*/  S2R R16, SR_CTAID.X ;  /* 0x0000000000107919 */ /* 0x000ee20000002500 */
[----:B-1----:R-:W-:-:S02]  /*0090*/  ISETP.GE.AND P0, PT, R0, 0x20, PT ;  /* 0x000000200000780c */ /* 0x002fc40003f06270 */
[----:B0-----:R-:W-:Y:S02]  /*00a0*/  LEA R9, R9, R8, 0x5 ;  /* 0x0000000809097211 */ /* 0x001fe400078e28ff */
[----:B---3--:R-:W-:-:S05]  /*00b0*/  LEA R4, R16, R17, 0x5 ;  /* 0x0000001110047211 */ /* 0x008fca00078e28ff */
[----:B------:R-:W-:-:S04]  /*00c0*/  IMAD R5, R9, R0, R4 ;  /* 0x0000000009057224 */ /* 0x000fc800078e0204 */
[----:B----4-:R-:W-:Y:S01]  /*00d0*/  IMAD.WIDE R2, R5, 0x4, R2 ;  /* 0x0000000405027825 */ /* 0x010fe200078e0202 */
[----:B--2---:R-:W-:Y:S06]  /*00e0*/  @!P0 BRA `(.L_x_0) ;  /* 0x0000000800008947 */ /* 0x004fec0003800000 */
[----:B------:R-:W0:Y:S01]  /*00f0*/  S2R R19, SR_CgaCtaId ;  /* 0x0000000000137919 */ /* 0x000e220000008800 */
[----:B------:R-:W1:Y:S01]  /*0100*/  LDC.64 R4, c[0x0][0x380] ;  /* 0x0000e000ff047b82 */ /* 0x000e620000000a00 */
[----:B------:R-:W-:Y:S01]  /*0110*/  MOV R10, 0x400 ;  /* 0x00000400000a7802 */ /* 0x000fe20000000f00 */
[-CC-:B------:R-:W-:Y:S01]  /*0120*/  IMAD R15, R8, R0.reuse, R17.reuse ;  /* 0x00000000080f7224 */ /* 0x180fe200078e0211 */
[----:B------:R-:W-:Y:S01]  /*0130*/  SHF.R.S32.HI R13, RZ, 0x1f, R0 ;  /* 0x0000001fff0d7819 */ /* 0x000fe20000011400 */
[-C--:B------:R-:W-:Y:S01]  /*0140*/  IMAD R9, R9, R0.reuse, R17 ;  /* 0x0000000009097224 */ /* 0x080fe200078e0211 */
[----:B------:R-:W-:Y:S02]  /*0150*/  IADD3 R12, PT, PT, R10, 0x1080, RZ ;  /* 0x000010800a0c7810 */ /* 0x000fe40007ffe0ff */
[----:B------:R-:W-:Y:S01]  /*0160*/  LEA.HI R14, R13, R0, RZ, 0x5 ;  /* 0x000000000d0e7211 */ /* 0x000fe200078f28ff */
[----:B------:R-:W2:Y:S01]  /*0170*/  LDC.64 R6, c[0x0][0x388] ;  /* 0x0000e200ff067b82 */ /* 0x000ea20000000a00 */
[----:B------:R-:W-:-:S02]  /*0180*/  LEA R13, R16, R15, 0x5 ;  /* 0x0000000f100d7211 */ /* 0x000fc400078e28ff */
[----:B------:R-:W-:Y:S02]  /*0190*/  SHF.R.S32.HI R14, RZ, 0x5, R14 ;  /* 0x00000005ff0e7819 */ /* 0x000fe4000001140e */
[----:B------:R-:W-:Y:S02]  /*01a0*/  MOV R15, RZ ;  /* 0x000000ff000f7202 */ /* 0x000fe40000000f00 */
[C---:B0-----:R-:W-:Y:S02]  /*01b0*/  LEA R11, R19.reuse, R10, 0x18 ;  /* 0x0000000a130b7211 */ /* 0x041fe400078ec0ff */
[----:B------:R-:W-:-:S03]  /*01c0*/  LEA R12, R19, R12, 0x18 ;  /* 0x0000000c130c7211 */ /* 0x000fc600078ec0ff */
[----:B------:R-:W-:Y:S01]  /*01d0*/  IMAD R10, R8, 0x84, R11 ;  /* 0x00000084080a7824 */ /* 0x000fe200078e020b */
[C---:B------:R-:W-:Y:S02]  /*01e0*/  LEA R11, R17.reuse, R12, 0x2 ;  /* 0x0000000c110b7211 */ /* 0x040fe400078e10ff */
[----:B------:R-:W-:Y:S02]  /*01f0*/  IADD3 R12, PT, PT, -R14, RZ, RZ ;  /* 0x000000ff0e0c7210 */ /* 0x000fe40007ffe1ff */
[----:B------:R-:W-:Y:S01]  /*0200*/  LEA R14, R17, R10, 0x2 ;  /* 0x0000000a110e7211 */ /* 0x000fe200078e10ff */
[----:B------:R-:W-:-:S07]  /*0210*/  IMAD R8, R8, 0x84, R11 ;  /* 0x0000008408087824 */ /* 0x000fce00078e020b */
.L_x_1:
[----:B-1----:R-:W-:-:S04]  /*0220*/  IMAD.WIDE R18, R9, 0x4, R4 ;  /* 0x0000000409127825 */ /* 0x002fc800078e0204 */
[----:B--2---:R-:W-:Y:S02]  /*0230*/  IMAD.WIDE.U32 R16, R13, 0x4, R6 ;  /* 0x000000040d107825 */ /* 0x004fe400078e0006 */
[----:B------:R-:W2:Y:S04]  /*0240*/  LDG.E R19, desc[UR4][R18.64] ;  /* 0x0000000412137981 */ /* 0x000ea8000c1e1900 */
[----:B------:R-:W3:Y:S01]  /*0250*/  LDG.E R17, desc[UR4][R16.64] ;  /* 0x0000000410117981 */ /* 0x000ee2000c1e1900 */
[----:B------:R-:W-:Y:S02]  /*0260*/  IADD3 R12, PT, PT, R12, 0x1, RZ ;  /* 0x000000010c0c7810 */ /* 0x000fe40007ffe0ff */
[----:B------:R-:W-:Y:S02]  /*0270*/  IADD3 R9, PT, PT, R9, 0x20, RZ ;  /* 0x0000002009097810 */ /* 0x000fe40007ffe0ff */
[----:B------:R-:W-:-:S02]  /*0280*/  ISETP.NE.AND P0, PT, R12, RZ, PT ;  /* 0x000000ff0c00720c */ /* 0x000fc40003f05270 */
[----:B------:R-:W-:Y:S01]  /*0290*/  LEA R13, R0, R13, 0x5 ;  /* 0x0000000d000d7211 */ /* 0x000fe200078e28ff */
[----:B--2---:R-:W-:Y:S04]  /*02a0*/  STS [R14], R19 ;  /* 0x000000130e007388 */ /* 0x004fe80000000800 */
[----:B---3--:R-:W-:Y:S01]  /*02b0*/  STS [R8], R17 ;  /* 0x0000001108007388 */ /* 0x008fe20000000800 */
[----:B------:R-:W-:Y:S06]  /*02c0*/  BAR.SYNC.DEFER_BLOCKING 0x0 ;  /* 0x0000000000007b1d */ /* 0x000fec0000010000 */
[----:B------:R-:W-:Y:S04]  /*02d0*/  LDS R20, [R10] ;  /* 0x000000000a147984 */ /* 0x000fe80000000800 */
[----:B------:R-:W0:Y:S04]  /*02e0*/  LDS R26, [R11] ;  /* 0x000000000b1a7984 */ /* 0x000e280000000800 */
[----:B------:R-:W-:Y:S04]  /*02f0*/  LDS R27, [R10+0x4] ;  /* 0x000004000a1b7984 */ /* 0x000fe80000000800 */
[----:B------:R-:W1:Y:S04]  /*0300*/  LDS R28, [R11+0x84] ;  /* 0x000084000b1c7984 */ /* 0x000e680000000800 */
[----:B------:R-:W-:Y:S04]  /*0310*/  LDS R21, [R10+0x8] ;  /* 0x000008000a157984 */ /* 0x000fe80000000800 */
[----:B------:R-:W2:Y:S04]  /*0320*/  LDS R22, [R11+0x108] ;  /* 0x000108000b167984 */ /* 0x000ea80000000800 */
[----:B------:R-:W-:Y:S04]  /*0330*/  LDS R24, [R10+0xc] ;  /* 0x00000c000a187984 */ /* 0x000fe80000000800 */
[----:B------:R-:W3:Y:S04]  /*0340*/  LDS R23, [R11+0x18c] ;  /* 0x00018c000b177984 */ /* 0x000ee80000000800 */
[----:B------:R-:W-:Y:S04]  /*0350*/  LDS R16, [R10+0x10] ;  /* 0x000010000a107984 */ /* 0x000fe80000000800 */
[----:B------:R-:W4:Y:S04]  /*0360*/  LDS R25, [R11+0x210] ;  /* 0x000210000b197984 */ /* 0x000f280000000800 */
[----:B------:R-:W-:Y:S01]  /*0370*/  LDS R17, [R10+0x14] ;  /* 0x000014000a117984 */ /* 0x000fe20000000800 */
[----:B0-----:R-:W-:-:S03]  /*0380*/  FFMA R20, R20, R26, R15 ;  /* 0x0000001a14147223 */ /* 0x001fc6000000000f */
[----:B------:R-:W0:Y:S04]  /*0390*/  LDS R18, [R11+0x294] ;  /* 0x000294000b127984 */ /* 0x000e280000000800 */
[----:B------:R-:W-:Y:S01]  /*03a0*/  LDS R19, [R10+0x18] ;  /* 0x000018000a137984 */ /* 0x000fe20000000800 */
[----:B-1----:R-:W-:-:S03]  /*03b0*/  FFMA R28, R27, R28, R20 ;  /* 0x0000001c1b1c7223 */ /* 0x002fc60000000014 */
[----:B------:R-:W1:Y:S01]  /*03c0*/  LDS R20, [R11+0x318] ;  /* 0x000318000b147984 */ /* 0x000e620000000800 */
[----:B--2---:R-:W-:-:S03]  /*03d0*/  FFMA R15, R21, R22, R28 ;  /* 0x00000016150f7223 */ /* 0x004fc6000000001c */
[----:B------:R-:W-:Y:S04]  /*03e0*/  LDS R21, [R10+0x1c] ;  /* 0x00001c000a157984 */ /* 0x000fe80000000800 */
[----:B------:R-:W2:Y:S01]  /*03f0*/  LDS R22, [R11+0x39c] ;  /* 0x00039c000b167984 */ /* 0x000ea20000000800 */
[----:B---3--:R-:W-:-:S03]  /*0400*/  FFMA R15, R24, R23, R15 ;  /* 0x00000017180f7223 */ /* 0x008fc6000000000f */
[----:B------:R-:W-:Y:S04]  /*0410*/  LDS R23, [R10+0x20] ;  /* 0x000020000a177984 */ /* 0x000fe80000000800 */
[----:B------:R-:W3:Y:S01]  /*0420*/  LDS R24, [R11+0x420] ;  /* 0x000420000b187984 */ /* 0x000ee20000000800 */
[----:B----4-:R-:W-:-:S03]  /*0430*/  FFMA R26, R16, R25, R15 ;  /* 0x00000019101a7223 */ /* 0x010fc6000000000f */
[----:B------:R-:W-:Y:S04]  /*0440*/  LDS R15, [R10+0x24] ;  /* 0x000024000a0f7984 */ /* 0x000fe80000000800 */
[----:B------:R-:W4:Y:S01]  /*0450*/  LDS R16, [R11+0x4a4] ;  /* 0x0004a4000b107984 */ /* 0x000f220000000800 */
[----:B0-----:R-:W-:-:S03]  /*0460*/  FFMA R26, R17, R18, R26 ;  /* 0x00000012111a7223 */ /* 0x001fc6000000001a */
[----:B------:R-:W-:Y:S04]  /*0470*/  LDS R17, [R10+0x28] ;  /* 0x000028000a117984 */ /* 0x000fe80000000800 */
[----:B------:R-:W0:Y:S01]  /*0480*/  LDS R18, [R11+0x528] ;  /* 0x000528000b127984 */ /* 0x000e220000000800 */
[----:B-1----:R-:W-:-:S03]  /*0490*/  FFMA R26, R19, R20, R26 ;  /* 0x00000014131a7223 */ /* 0x002fc6000000001a */
[----:B------:R-:W-:Y:S04]  /*04a0*/  LDS R19, [R10+0x2c] ;  /* 0x00002c000a137984 */ /* 0x000fe80000000800 */
        /* <DEDUP_REMOVED lines=61> */
[----:B--2---:R-:W-:-:S04]  /*0880*/  FFMA R22, R22, R21, R19 ;  /* 0x0000001516167223 */ /* 0x004fc80000000013 */
[----:B---3--:R-:W-:-:S04]  /*0890*/  FFMA R22, R23, R24, R22 ;  /* 0x0000001817167223 */ /* 0x008fc80000000016 */
[----:B----4-:R-:W-:-:S04]  /*08a0*/  FFMA R16, R15, R16, R22 ;  /* 0x000000100f107223 */ /* 0x010fc80000000016 */
[----:B0-----:R-:W-:-:S04]  /*08b0*/  FFMA R16, R17, R18, R16 ;  /* 0x0000001211107223 */ /* 0x001fc80000000010 */
[----:B-1----:R-:W-:Y:S01]  /*08c0*/  FFMA R15, R25, R20, R16 ;  /* 0x00000014190f7223 */ /* 0x002fe20000000010 */
[----:B------:R-:W-:Y:S06]  /*08d0*/  BAR.SYNC.DEFER_BLOCKING 0x0 ;  /* 0x0000000000007b1d */ /* 0x000fec0000010000 */
[----:B------:R-:W-:Y:S05]  /*08e0*/  @P0 BRA `(.L_x_1) ;  /* 0xfffffff8004c0947 */ /* 0x000fea000383ffff */
.L_x_0:
[----:B------:R-:W-:Y:S01]  /*08f0*/  STG.E desc[UR4][R2.64], R15 ;  /* 0x0000000f02007986 */ /* 0x000fe2000c101904 */
[----:B------:R-:W-:Y:S05]  /*0900*/  EXIT ;  /* 0x000000000000794d */ /* 0x000fea0003800000 */
.L_x_2:
[----:B------:R-:W-:-:S00]  /*0910*/  BRA `(.L_x_2) ;  /* 0xfffffffc00fc7947 */ /* 0x000fc0000383ffff */
[----:B------:R-:W-:-:S00]  /*0920*/  NOP ;  /* 0x0000000000007918 */ /* 0x000fc00000000000 */
        /* <DEDUP_REMOVED lines=13> */
.L_x_3:


//--------------------- .nv.shared._Z6matmulPKfS0_Pfi --------------------------
	.section	.nv.shared._Z6matmulPKfS0_Pfi,"aw",@nobits
	.sectionflags	@""
	.align	4
.nv.shared._Z6matmulPKfS0_Pfi:
	.zero		9472


//--------------------- .nv.shared.reserved.0     --------------------------
	.section	.nv.shared.reserved.0,"aw",@nobits
	.weak		__nv_reservedSMEM_offset_0_alias
	.size		__nv_reservedSMEM_offset_0_alias, 0, 64
	.other		__nv_reservedSMEM_offset_0_alias,@"STO_CUDA_RESERVED_SHARED STV_DEFAULT"
__nv_reservedSMEM_offset_0_alias:
	.zero		0
	.zero		64


//--------------------- .nv.constant0._Z6matmulPKfS0_Pfi --------------------------
	.section	.nv.constant0._Z6matmulPKfS0_Pfi,"a",@progbits
	.sectionflags	@""
	.align	4
.nv.constant0._Z6matmulPKfS0_Pfi:
	.zero		924


//--------------------- SYMBOLS --------------------------

	.type		.nv.reservedSmem.offset0,@object
	.size		.nv.reservedSmem.offset0,0x4
	.type		.nv.reservedSmem.cap,@object
	.size		.nv.reservedSmem.cap,0x4
